//
// Generated by NVIDIA NVVM Compiler
//
// Compiler Build ID: CL-36424714
// Cuda compilation tools, release 13.0, V13.0.88
// Based on NVVM 20.0.0
//

.version 9.0
.target sm_100
.address_size 64

	// .globl	_Z15GeneratingFieldP7i2dGridi

.visible .entry _Z15GeneratingFieldP7i2dGridi(
	.param .u64 .ptr .align 1 _Z15GeneratingFieldP7i2dGridi_param_0,
	.param .u32 _Z15GeneratingFieldP7i2dGridi_param_1
)
{
	.reg .pred 	%p<11>;
	.reg .b32 	%r<26>;
	.reg .b64 	%rd<7>;
	.reg .b64 	%fd<38>;

	ld.param.u64 	%rd2, [_Z15GeneratingFieldP7i2dGridi_param_0];
	ld.param.u32 	%r9, [_Z15GeneratingFieldP7i2dGridi_param_1];
	cvta.to.global.u64 	%rd1, %rd2;
	ld.global.v2.u32 	{%r10, %r11}, [%rd1];
	mov.u32 	%r12, %ctaid.y;
	mov.u32 	%r13, %ntid.y;
	mov.u32 	%r14, %tid.y;
	mad.lo.s32 	%r3, %r12, %r13, %r14;
	mov.u32 	%r15, %ctaid.x;
	mov.u32 	%r4, %ntid.x;
	mov.u32 	%r16, %tid.x;
	mad.lo.s32 	%r17, %r15, %r4, %r16;
	setp.ge.s32 	%p1, %r3, %r11;
	setp.ge.s32 	%p2, %r17, %r10;
	or.pred  	%p3, %p1, %p2;
	@%p3 bra 	$L__BB0_5;
	ld.global.f64 	%fd8, [%rd1+16];
	ld.global.f64 	%fd9, [%rd1+8];
	ld.global.f64 	%fd10, [%rd1+32];
	ld.global.f64 	%fd11, [%rd1+24];
	cvt.rn.f64.s32 	%fd12, %r17;
	cvt.rn.f64.s32 	%fd13, %r10;
	sub.f64 	%fd14, %fd8, %fd9;
	div.rn.f64 	%fd15, %fd14, %fd13;
	fma.rn.f64 	%fd1, %fd15, %fd12, %fd9;
	cvt.rn.f64.u32 	%fd16, %r3;
	cvt.rn.f64.s32 	%fd17, %r11;
	sub.f64 	%fd18, %fd10, %fd11;
	div.rn.f64 	%fd19, %fd18, %fd17;
	fma.rn.f64 	%fd2, %fd19, %fd16, %fd11;
	mul.f64 	%fd20, %fd1, %fd1;
	div.rn.f64 	%fd21, %fd2, %fd1;
	fma.rn.f64 	%fd22, %fd21, %fd21, 0d3FF0000000000000;
	mul.f64 	%fd23, %fd20, %fd22;
	sqrt.rn.f64 	%fd24, %fd23;
	setp.lt.s32 	%p4, %r9, 1;
	setp.gt.f64 	%p5, %fd24, 0d4000000000000000;
	or.pred  	%p6, %p4, %p5;
	mov.b32 	%r25, 1;
	@%p6 bra 	$L__BB0_4;
	mul.f64 	%fd3, %fd2, 0d3FE0000000000000;
	mov.b32 	%r24, 1;
	mov.f64 	%fd36, 0d0000000000000000;
	mov.f64 	%fd37, %fd36;
$L__BB0_3:
	sub.f64 	%fd27, %fd37, %fd36;
	add.f64 	%fd28, %fd37, %fd36;
	fma.rn.f64 	%fd6, %fd27, %fd28, %fd1;
	fma.rn.f64 	%fd29, %fd37, %fd36, %fd3;
	add.f64 	%fd36, %fd29, %fd29;
	mul.f64 	%fd30, %fd6, %fd6;
	div.rn.f64 	%fd31, %fd36, %fd6;
	fma.rn.f64 	%fd32, %fd31, %fd31, 0d3FF0000000000000;
	mul.f64 	%fd33, %fd30, %fd32;
	sqrt.rn.f64 	%fd34, %fd33;
	add.s32 	%r25, %r24, 1;
	setp.lt.s32 	%p7, %r24, %r9;
	setp.leu.f64 	%p8, %fd34, 0d4000000000000000;
	and.pred  	%p9, %p7, %p8;
	mov.f64 	%fd37, %fd6;
	mov.u32 	%r24, %r25;
	@%p9 bra 	$L__BB0_3;
$L__BB0_4:
	setp.lt.s32 	%p10, %r25, %r9;
	selp.b32 	%r20, %r25, 0, %p10;
	ld.global.u64 	%rd3, [%rd1+40];
	cvta.to.global.u64 	%rd4, %rd3;
	mov.u32 	%r21, %nctaid.x;
	mul.lo.s32 	%r22, %r4, %r21;
	mad.lo.s32 	%r23, %r22, %r3, %r17;
	mul.wide.s32 	%rd5, %r23, 4;
	add.s64 	%rd6, %rd4, %rd5;
	st.global.u32 	[%rd6], %r20;
$L__BB0_5:
	ret;

}


// ===== COMPILED SASS (sm_100) =====

	.target	sm_100

	.elftype	@"ET_EXEC"


//--------------------- .note.nv.tkinfo           --------------------------
	.section	.note.nv.tkinfo,"",@"SHT_NOTE"
	.sectionflags	@"SHF_NOTE_NV_TKINFO"
	.tkinfo
        /*0018*/ 	.word	0x00000002
        /*0030*/ 	.string	""
        /*0030*/ 	.string	"ptxas"
        /*0030*/ 	.string	"Cuda compilation tools, release 13.0, V13.0.88"
        /*0030*/ 	.string	"Build cuda_13.0.r13.0/compiler.36424714_0"
        /*0030*/ 	.string	"-arch sm_100 -m 64 "



//--------------------- .note.nv.cuinfo           --------------------------
	.section	.note.nv.cuinfo,"",@"SHT_NOTE"
	.sectionflags	@"SHF_NOTE_NV_CUINFO"
        /*0018*/ 	.short	0x0002
        /*001a*/ 	.short	0x0064
        /*001c*/ 	.short	0x0082
	.zero		2


//--------------------- .nv.info                  --------------------------
	.section	.nv.info,"",@"SHT_CUDA_INFO"
	.align	4


	//----- nvinfo : EIATTR_REGCOUNT
	.align		4
        /*0000*/ 	.byte	0x04, 0x2f
        /*0002*/ 	.short	(.L_1 - .L_0)
	.align		4
.L_0:
        /*0004*/ 	.word	index@(_Z15GeneratingFieldP7i2dGridi)
        /*0008*/ 	.word	0x00000026


	//----- nvinfo : EIATTR_FRAME_SIZE
	.align		4
.L_1:
        /*000c*/ 	.byte	0x04, 0x11
        /*000e*/ 	.short	(.L_3 - .L_2)
	.align		4
.L_2:
        /*0010*/ 	.word	index@($__internal_1_$__cuda_sm20_dsqrt_rn_f64_mediumpath_v1)
        /*0014*/ 	.word	0x00000000


	//----- nvinfo : EIATTR_FRAME_SIZE
	.align		4
.L_3:
        /*0018*/ 	.byte	0x04, 0x11
        /*001a*/ 	.short	(.L_5 - .L_4)
	.align		4
.L_4:
        /*001c*/ 	.word	index@($__internal_0_$__cuda_sm20_div_rn_f64_full)
        /*0020*/ 	.word	0x00000000


	//----- nvinfo : EIATTR_FRAME_SIZE
	.align		4
.L_5:
        /*0024*/ 	.byte	0x04, 0x11
        /*0026*/ 	.short	(.L_7 - .L_6)
	.align		4
.L_6:
        /*0028*/ 	.word	index@(_Z15GeneratingFieldP7i2dGridi)
        /*002c*/ 	.word	0x00000000


	//----- nvinfo : EIATTR_MIN_STACK_SIZE
	.align		4
.L_7:
        /*0030*/ 	.byte	0x04, 0x12
        /*0032*/ 	.short	(.L_9 - .L_8)
	.align		4
.L_8:
        /*0034*/ 	.word	index@(_Z15GeneratingFieldP7i2dGridi)
        /*0038*/ 	.word	0x00000000
.L_9:


//--------------------- .nv.compat                --------------------------
	.section	.nv.compat,"",@"SHT_CUDA_COMPAT_INFO"
	.align	4
        /*0000*/ 	.byte	0x02, 0x09, 0x00, 0x00, 0x02, 0x02, 0x01, 0x00, 0x02, 0x05, 0x05, 0x00, 0x03, 0x07, 0x01, 0x01
        /*0010*/ 	.byte	0x02, 0x03, 0x00, 0x00, 0x02, 0x06, 0x01, 0x00, 0x04, 0x0b, 0x08, 0x00, 0x01, 0x00, 0x00, 0x00
        /*0020*/ 	.byte	0x00, 0x00, 0x00, 0x00


//--------------------- .nv.info._Z15GeneratingFieldP7i2dGridi --------------------------
	.section	.nv.info._Z15GeneratingFieldP7i2dGridi,"",@"SHT_CUDA_INFO"
	.sectionflags	@""
	.align	4


	//----- nvinfo : EIATTR_CUDA_API_VERSION
	.align		4
        /*0000*/ 	.byte	0x04, 0x37
        /*0002*/ 	.short	(.L_11 - .L_10)
.L_10:
        /*0004*/ 	.word	0x00000082


	//----- nvinfo : EIATTR_KPARAM_INFO
	.align		4
.L_11:
        /*0008*/ 	.byte	0x04, 0x17
        /*000a*/ 	.short	(.L_13 - .L_12)
.L_12:
        /*000c*/ 	.word	0x00000000
        /*0010*/ 	.short	0x0001
        /*0012*/ 	.short	0x0008
        /*0014*/ 	.byte	0x00, 0xf0, 0x11, 0x00


	//----- nvinfo : EIATTR_KPARAM_INFO
	.align		4
.L_13:
        /*0018*/ 	.byte	0x04, 0x17
        /*001a*/ 	.short	(.L_15 - .L_14)
.L_14:
        /*001c*/ 	.word	0x00000000
        /*0020*/ 	.short	0x0000
        /*0022*/ 	.short	0x0000
        /*0024*/ 	.byte	0x00, 0xf5, 0x21, 0x00


	//----- nvinfo : EIATTR_SPARSE_MMA_MASK
	.align		4
.L_15:
        /*0028*/ 	.byte	0x03, 0x50
        /*002a*/ 	.short	0x0000


	//----- nvinfo : EIATTR_MAXREG_COUNT
	.align		4
        /*002c*/ 	.byte	0x03, 0x1b
        /*002e*/ 	.short	0x00ff


	//----- nvinfo : EIATTR_MERCURY_ISA_VERSION
	.align		4
        /*0030*/ 	.byte	0x03, 0x5f
        /*0032*/ 	.short	0x0101


	//----- nvinfo : EIATTR_VRC_CTA_INIT_COUNT
	.align		4
        /*0034*/ 	.byte	0x02, 0x4a
	.zero		1
	.zero		1


	//----- nvinfo : EIATTR_EXIT_INSTR_OFFSETS
	.align		4
        /*0038*/ 	.byte	0x04, 0x1c
        /*003a*/ 	.short	(.L_17 - .L_16)


	//   ....[0]....
.L_16:
        /*003c*/ 	.word	0x000000e0


	//   ....[1]....
        /*0040*/ 	.word	0x00000cc0


	//----- nvinfo : EIATTR_CRS_STACK_SIZE
	.align		4
.L_17:
        /*0044*/ 	.byte	0x04, 0x1e
        /*0046*/ 	.short	(.L_19 - .L_18)
.L_18:
        /*0048*/ 	.word	0x00000000


	//----- nvinfo : EIATTR_CBANK_PARAM_SIZE
	.align		4
.L_19:
        /*004c*/ 	.byte	0x03, 0x19
        /*004e*/ 	.short	0x000c


	//----- nvinfo : EIATTR_PARAM_CBANK
	.align		4
        /*0050*/ 	.byte	0x04, 0x0a
        /*0052*/ 	.short	(.L_21 - .L_20)
	.align		4
.L_20:
        /*0054*/ 	.word	index@(.nv.constant0._Z15GeneratingFieldP7i2dGridi)
        /*0058*/ 	.short	0x0380
        /*005a*/ 	.short	0x000c


	//----- nvinfo : EIATTR_SW_WAR
	.align		4
.L_21:
        /*005c*/ 	.byte	0x04, 0x36
        /*005e*/ 	.short	(.L_23 - .L_22)
.L_22:
        /*0060*/ 	.word	0x00000008
.L_23:


//--------------------- .nv.callgraph             --------------------------
	.section	.nv.callgraph,"",@"SHT_CUDA_CALLGRAPH"
	.align	4
	.sectionentsize	8
	.align		4
        /*0000*/ 	.word	0x00000000
	.align		4
        /*0004*/ 	.word	0xffffffff
	.align		4
        /*0008*/ 	.word	0x00000000
	.align		4
        /*000c*/ 	.word	0xfffffffe
	.align		4
        /*0010*/ 	.word	0x00000000
	.align		4
        /*0014*/ 	.word	0xfffffffd
	.align		4
        /*0018*/ 	.word	0x00000000
	.align		4
        /*001c*/ 	.word	0xfffffffc


//--------------------- .text._Z15GeneratingFieldP7i2dGridi --------------------------
	.section	.text._Z15GeneratingFieldP7i2dGridi,"ax",@progbits
	.align	128
        .global         _Z15GeneratingFieldP7i2dGridi
        .type           _Z15GeneratingFieldP7i2dGridi,@function
        .size           _Z15GeneratingFieldP7i2dGridi,(.L_x_24 - _Z15GeneratingFieldP7i2dGridi)
        .other          _Z15GeneratingFieldP7i2dGridi,@"STO_CUDA_ENTRY STV_DEFAULT"
_Z15GeneratingFieldP7i2dGridi:
.text._Z15GeneratingFieldP7i2dGridi:
[----:B------:R-:W-:Y:S08]  /*0000*/  LDC R1, c[0x0][0x37c] ;  /* 0x0000df00ff017b82 */ /* 0x000ff00000000800 */
[----:B------:R-:W0:Y:S01]  /*0010*/  LDC.64 R6, c[0x0][0x380] ;  /* 0x0000e000ff067b82 */ /* 0x000e220000000a00 */
[----:B------:R-:W0:Y:S02]  /*0020*/  LDCU.64 UR4, c[0x0][0x358] ;  /* 0x00006b00ff0477ac */ /* 0x000e240008000a00 */
[----:B0-----:R-:W2:Y:S05]  /*0030*/  LDG.E.64 R20, desc[UR4][R6.64] ;  /* 0x0000000406147981 */ /* 0x001eaa000c1e1b00 */
[----:B------:R-:W0:Y:S01]  /*0040*/  LDC R4, c[0x0][0x364] ;  /* 0x0000d900ff047b82 */ /* 0x000e220000000800 */
[----:B------:R-:W1:Y:S01]  /*0050*/  S2R R3, SR_TID.X ;  /* 0x0000000000037919 */ /* 0x000e620000002100 */
[----:B------:R-:W0:Y:S06]  /*0060*/  S2R R5, SR_TID.Y ;  /* 0x0000000000057919 */ /* 0x000e2c0000002200 */
[----:B------:R-:W1:Y:S08]  /*0070*/  S2UR UR7, SR_CTAID.X ;  /* 0x00000000000779c3 */ /* 0x000e700000002500 */
[----:B------:R-:W1:Y:S08]  /*0080*/  LDC R2, c[0x0][0x360] ;  /* 0x0000d800ff027b82 */ /* 0x000e700000000800 */
[----:B------:R-:W0:Y:S01]  /*0090*/  S2UR UR6, SR_CTAID.Y ;  /* 0x00000000000679c3 */ /* 0x000e220000002600 */
[----:B-1----:R-:W-:-:S02]  /*00a0*/  IMAD R3, R2, UR7, R3 ;  /* 0x0000000702037c24 */ /* 0x002fc4000f8e0203 */
[----:B0-----:R-:W-:-:S03]  /*00b0*/  IMAD R4, R4, UR6, R5 ;  /* 0x0000000604047c24 */ /* 0x001fc6000f8e0205 */
[----:B--2---:R-:W-:-:S04]  /*00c0*/  ISETP.GE.AND P0, PT, R3, R20, PT ;  /* 0x000000140300720c */ /* 0x004fc80003f06270 */
[----:B------:R-:W-:-:S13]  /*00d0*/  ISETP.GE.OR P0, PT, R4, R21, P0 ;  /* 0x000000150400720c */ /* 0x000fda0000706670 */
[----:B------:R-:W-:Y:S05]  /*00e0*/  @P0 EXIT ;  /* 0x000000000000094d */ /* 0x000fea0003800000 */
[----:B------:R-:W2:Y:S04]  /*00f0*/  LDG.E.64 R8, desc[UR4][R6.64+0x10] ;  /* 0x0000100406087981 */ /* 0x000ea8000c1e1b00 */
[----:B------:R-:W2:Y:S01]  /*0100*/  LDG.E.64 R22, desc[UR4][R6.64+0x8] ;  /* 0x0000080406167981 */ /* 0x000ea2000c1e1b00 */
[----:B------:R-:W0:Y:S01]  /*0110*/  I2F.F64 R14, R20 ;  /* 0x00000014000e7312 */ /* 0x000e220000201c00 */
[----:B------:R-:W-:Y:S02]  /*0120*/  IMAD.MOV.U32 R10, RZ, RZ, 0x1 ;  /* 0x00000001ff0a7424 */ /* 0x000fe400078e00ff */
[----:B------:R-:W5:Y:S04]  /*0130*/  LDG.E.64 R24, desc[UR4][R6.64+0x20] ;  /* 0x0000200406187981 */ /* 0x000f68000c1e1b00 */
[----:B------:R1:W5:Y:S01]  /*0140*/  LDG.E.64 R18, desc[UR4][R6.64+0x18] ;  /* 0x0000180406127981 */ /* 0x000362000c1e1b00 */
[----:B------:R3:W4:Y:S08]  /*0150*/  I2F.F64 R26, R3 ;  /* 0x00000003001a7312 */ /* 0x0007300000201c00 */
[----:B0-----:R-:W0:Y:S02]  /*0160*/  MUFU.RCP64H R11, R15 ;  /* 0x0000000f000b7308 */ /* 0x001e240000001800 */
[----:B0-----:R-:W-:-:S08]  /*0170*/  DFMA R12, -R14, R10, 1 ;  /* 0x3ff000000e0c742b */ /* 0x001fd0000000010a */
[----:B------:R-:W-:-:S08]  /*0180*/  DFMA R12, R12, R12, R12 ;  /* 0x0000000c0c0c722b */ /* 0x000fd0000000000c */
[----:B------:R-:W-:-:S08]  /*0190*/  DFMA R12, R10, R12, R10 ;  /* 0x0000000c0a0c722b */ /* 0x000fd0000000000a */
[----:B------:R-:W-:-:S08]  /*01a0*/  DFMA R10, -R14, R12, 1 ;  /* 0x3ff000000e0a742b */ /* 0x000fd0000000010c */
[----:B------:R-:W-:Y:S02]  /*01b0*/  DFMA R10, R12, R10, R12 ;  /* 0x0000000a0c0a722b */ /* 0x000fe4000000000c */
[----:B--2---:R-:W-:-:S08]  /*01c0*/  DADD R12, R8, -R22 ;  /* 0x00000000080c7229 */ /* 0x004fd00000000816 */
[----:B------:R-:W-:Y:S02]  /*01d0*/  DMUL R8, R12, R10 ;  /* 0x0000000a0c087228 */ /* 0x000fe40000000000 */
[----:B------:R-:W-:-:S06]  /*01e0*/  FSETP.GEU.AND P1, PT, |R13|, 6.5827683646048100446e-37, PT ;  /* 0x036000000d00780b */ /* 0x000fcc0003f2e200 */
[----:B-1----:R-:W-:-:S08]  /*01f0*/  DFMA R6, -R14, R8, R12 ;  /* 0x000000080e06722b */ /* 0x002fd0000000010c */
[----:B------:R-:W-:-:S10]  /*0200*/  DFMA R6, R10, R6, R8 ;  /* 0x000000060a06722b */ /* 0x000fd40000000008 */
[----:B------:R-:W-:-:S05]  /*0210*/  FFMA R0, RZ, R15, R7 ;  /* 0x0000000fff007223 */ /* 0x000fca0000000007 */
[----:B------:R-:W-:-:S13]  /*0220*/  FSETP.GT.AND P0, PT, |R0|, 1.469367938527859385e-39, PT ;  /* 0x001000000000780b */ /* 0x000fda0003f04200 */
[----:B---34-:R-:W-:Y:S05]  /*0230*/  @P0 BRA P1, `(.L_x_0) ;  /* 0x0000000000100947 */ /* 0x018fea0000800000 */
[----:B------:R-:W-:-:S07]  /*0240*/  MOV R0, 0x260 ;  /* 0x0000026000007802 */ /* 0x000fce0000000f00 */
[----:B-----5:R-:W-:Y:S05]  /*0250*/  CALL.REL.NOINC `($__internal_0_$__cuda_sm20_div_rn_f64_full) ;  /* 0x00000008009c7944 */ /* 0x020fea0003c00000 */
[----:B------:R-:W-:Y:S02]  /*0260*/  IMAD.MOV.U32 R6, RZ, RZ, R8 ;  /* 0x000000ffff067224 */ /* 0x000fe400078e0008 */
[----:B------:R-:W-:-:S07]  /*0270*/  IMAD.MOV.U32 R7, RZ, RZ, R9 ;  /* 0x000000ffff077224 */ /* 0x000fce00078e0009 */
.L_x_0:
[----:B------:R-:W0:Y:S01]  /*0280*/  I2F.F64 R14, R21 ;  /* 0x00000015000e7312 */ /* 0x000e220000201c00 */
[----:B------:R-:W-:Y:S01]  /*0290*/  IMAD.MOV.U32 R8, RZ, RZ, 0x1 ;  /* 0x00000001ff087424 */ /* 0x000fe200078e00ff */
[----:B-----5:R-:W-:Y:S02]  /*02a0*/  DADD R12, R24, -R18 ;  /* 0x00000000180c7229 */ /* 0x020fe40000000812 */
[----:B------:R-:W-:-:S04]  /*02b0*/  DFMA R26, R26, R6, R22 ;  /* 0x000000061a1a722b */ /* 0x000fc80000000016 */
[----:B------:R1:W2:Y:S04]  /*02c0*/  I2F.F64.U32 R20, R4 ;  /* 0x0000000400147312 */ /* 0x0002a80000201800 */
[----:B------:R-:W-:-:S04]  /*02d0*/  FSETP.GEU.AND P1, PT, |R13|, 6.5827683646048100446e-37, PT ;  /* 0x036000000d00780b */ /* 0x000fc80003f2e200 */
[----:B0-----:R-:W0:Y:S02]  /*02e0*/  MUFU.RCP64H R9, R15 ;  /* 0x0000000f00097308 */ /* 0x001e240000001800 */
[----:B0-----:R-:W-:-:S08]  /*02f0*/  DFMA R10, -R14, R8, 1 ;  /* 0x3ff000000e0a742b */ /* 0x001fd00000000108 */
[----:B------:R-:W-:-:S08]  /*0300*/  DFMA R10, R10, R10, R10 ;  /* 0x0000000a0a0a722b */ /* 0x000fd0000000000a */
[----:B------:R-:W-:-:S08]  /*0310*/  DFMA R10, R8, R10, R8 ;  /* 0x0000000a080a722b */ /* 0x000fd00000000008 */
[----:B------:R-:W-:-:S08]  /*0320*/  DFMA R8, -R14, R10, 1 ;  /* 0x3ff000000e08742b */ /* 0x000fd0000000010a */
[----:B------:R-:W-:-:S08]  /*0330*/  DFMA R8, R10, R8, R10 ;  /* 0x000000080a08722b */ /* 0x000fd0000000000a */
[----:B------:R-:W-:-:S08]  /*0340*/  DMUL R10, R12, R8 ;  /* 0x000000080c0a7228 */ /* 0x000fd00000000000 */
[----:B------:R-:W-:-:S08]  /*0350*/  DFMA R16, -R14, R10, R12 ;  /* 0x0000000a0e10722b */ /* 0x000fd0000000010c */
[----:B------:R-:W-:-:S10]  /*0360*/  DFMA R8, R8, R16, R10 ;  /* 0x000000100808722b */ /* 0x000fd4000000000a */
[----:B------:R-:W-:-:S05]  /*0370*/  FFMA R0, RZ, R15, R9 ;  /* 0x0000000fff007223 */ /* 0x000fca0000000009 */
[----:B------:R-:W-:-:S13]  /*0380*/  FSETP.GT.AND P0, PT, |R0|, 1.469367938527859385e-39, PT ;  /* 0x001000000000780b */ /* 0x000fda0003f04200 */
[----:B-12---:R-:W-:Y:S05]  /*0390*/  @P0 BRA P1, `(.L_x_1) ;  /* 0x0000000000080947 */ /* 0x006fea0000800000 */
[----:B------:R-:W-:-:S07]  /*03a0*/  MOV R0, 0x3c0 ;  /* 0x000003c000007802 */ /* 0x000fce0000000f00 */
[----:B------:R-:W-:Y:S05]  /*03b0*/  CALL.REL.NOINC `($__internal_0_$__cuda_sm20_div_rn_f64_full) ;  /* 0x0000000800447944 */ /* 0x000fea0003c00000 */
.L_x_1:
[----:B------:R-:W0:Y:S01]  /*03c0*/  MUFU.RCP64H R7, R27 ;  /* 0x0000001b00077308 */ /* 0x000e220000001800 */
[----:B------:R-:W-:Y:S01]  /*03d0*/  IMAD.MOV.U32 R6, RZ, RZ, 0x1 ;  /* 0x00000001ff067424 */ /* 0x000fe200078e00ff */
[----:B------:R-:W-:Y:S01]  /*03e0*/  DFMA R20, R20, R8, R18 ;  /* 0x000000081414722b */ /* 0x000fe20000000012 */
[----:B------:R-:W-:Y:S01]  /*03f0*/  BSSY.RECONVERGENT B0, `(.L_x_2) ;  /* 0x0000016000007945 */ /* 0x000fe20003800200 */
[----:B------:R-:W-:-:S08]  /*0400*/  DMUL R18, R26, R26 ;  /* 0x0000001a1a127228 */ /* 0x000fd00000000000 */
[----:B------:R-:W-:Y:S01]  /*0410*/  FSETP.GEU.AND P1, PT, |R21|, 6.5827683646048100446e-37, PT ;  /* 0x036000001500780b */ /* 0x000fe20003f2e200 */
        /* <DEDUP_REMOVED lines=10> */
[----:B------:R-:W-:Y:S05]  /*04c0*/  @P0 BRA P1, `(.L_x_3) ;  /* 0x0000000000200947 */ /* 0x000fea0000800000 */
[----:B------:R-:W-:Y:S01]  /*04d0*/  MOV R12, R20 ;  /* 0x00000014000c7202 */ /* 0x000fe20000000f00 */
[----:B------:R-:W-:Y:S01]  /*04e0*/  IMAD.MOV.U32 R13, RZ, RZ, R21 ;  /* 0x000000ffff0d7224 */ /* 0x000fe200078e0015 */
[----:B------:R-:W-:Y:S01]  /*04f0*/  MOV R0, 0x530 ;  /* 0x0000053000007802 */ /* 0x000fe20000000f00 */
[----:B------:R-:W-:Y:S02]  /*0500*/  IMAD.MOV.U32 R14, RZ, RZ, R26 ;  /* 0x000000ffff0e7224 */ /* 0x000fe400078e001a */
[----:B------:R-:W-:-:S07]  /*0510*/  IMAD.MOV.U32 R15, RZ, RZ, R27 ;  /* 0x000000ffff0f7224 */ /* 0x000fce00078e001b */
[----:B------:R-:W-:Y:S05]  /*0520*/  CALL.REL.NOINC `($__internal_0_$__cuda_sm20_div_rn_f64_full) ;  /* 0x0000000400e87944 */ /* 0x000fea0003c00000 */
[----:B------:R-:W-:Y:S02]  /*0530*/  IMAD.MOV.U32 R6, RZ, RZ, R8 ;  /* 0x000000ffff067224 */ /* 0x000fe400078e0008 */
[----:B------:R-:W-:-:S07]  /*0540*/  IMAD.MOV.U32 R7, RZ, RZ, R9 ;  /* 0x000000ffff077224 */ /* 0x000fce00078e0009 */
.L_x_3:
[----:B------:R-:W-:Y:S05]  /*0550*/  BSYNC.RECONVERGENT B0 ;  /* 0x0000000000007941 */ /* 0x000fea0003800200 */
.L_x_2:
[----:B------:R-:W-:Y:S01]  /*0560*/  DFMA R8, R6, R6, 1 ;  /* 0x3ff000000608742b */ /* 0x000fe20000000006 */
[----:B------:R-:W-:Y:S01]  /*0570*/  IMAD.MOV.U32 R12, RZ, RZ, 0x0 ;  /* 0x00000000ff0c7424 */ /* 0x000fe200078e00ff */
[----:B------:R-:W-:Y:S01]  /*0580*/  BSSY.RECONVERGENT B0, `(.L_x_4) ;  /* 0x000001b000007945 */ /* 0x000fe20003800200 */
[----:B------:R-:W-:-:S05]  /*0590*/  IMAD.MOV.U32 R13, RZ, RZ, 0x3fd80000 ;  /* 0x3fd80000ff0d7424 */ /* 0x000fca00078e00ff */
[----:B------:R-:W-:-:S06]  /*05a0*/  DMUL R8, R18, R8 ;  /* 0x0000000812087228 */ /* 0x000fcc0000000000 */
[----:B------:R-:W0:Y:S04]  /*05b0*/  MUFU.RSQ64H R7, R9 ;  /* 0x0000000900077308 */ /* 0x000e280000001c00 */
[----:B------:R-:W-:-:S04]  /*05c0*/  IADD3 R6, PT, PT, R9, -0x3500000, RZ ;  /* 0xfcb0000009067810 */ /* 0x000fc80007ffe0ff */
[----:B------:R-:W-:Y:S02]  /*05d0*/  ISETP.GE.U32.AND P0, PT, R6, 0x7ca00000, PT ;  /* 0x7ca000000600780c */ /* 0x000fe40003f06070 */
[----:B0-----:R-:W-:-:S08]  /*05e0*/  DMUL R10, R6, R6 ;  /* 0x00000006060a7228 */ /* 0x001fd00000000000 */
[----:B------:R-:W-:-:S08]  /*05f0*/  DFMA R10, R8, -R10, 1 ;  /* 0x3ff00000080a742b */ /* 0x000fd0000000080a */
[----:B------:R-:W-:Y:S02]  /*0600*/  DFMA R12, R10, R12, 0.5 ;  /* 0x3fe000000a0c742b */ /* 0x000fe4000000000c */
[----:B------:R-:W-:-:S08]  /*0610*/  DMUL R10, R6, R10 ;  /* 0x0000000a060a7228 */ /* 0x000fd00000000000 */
[----:B------:R-:W-:-:S08]  /*0620*/  DFMA R14, R12, R10, R6 ;  /* 0x0000000a0c0e722b */ /* 0x000fd00000000006 */
[----:B------:R-:W-:Y:S02]  /*0630*/  DMUL R16, R8, R14 ;  /* 0x0000000e08107228 */ /* 0x000fe40000000000 */
[----:B------:R-:W-:Y:S02]  /*0640*/  VIADD R11, R15, 0xfff00000 ;  /* 0xfff000000f0b7836 */ /* 0x000fe40000000000 */
[----:B------:R-:W-:-:S04]  /*0650*/  IMAD.MOV.U32 R10, RZ, RZ, R14 ;  /* 0x000000ffff0a7224 */ /* 0x000fc800078e000e */
[----:B------:R-:W-:-:S08]  /*0660*/  DFMA R22, R16, -R16, R8 ;  /* 0x800000101016722b */ /* 0x000fd00000000008 */
[----:B------:R-:W-:Y:S01]  /*0670*/  DFMA R12, R22, R10, R16 ;  /* 0x0000000a160c722b */ /* 0x000fe20000000010 */
[----:B------:R-:W-:Y:S10]  /*0680*/  @!P0 BRA `(.L_x_5) ;  /* 0x0000000000288947 */ /* 0x000ff40003800000 */
[----:B------:R-:W-:Y:S01]  /*0690*/  IMAD.MOV.U32 R0, RZ, RZ, R14 ;  /* 0x000000ffff007224 */ /* 0x000fe200078e000e */
[----:B------:R-:W-:Y:S01]  /*06a0*/  MOV R19, R9 ;  /* 0x0000000900137202 */ /* 0x000fe20000000f00 */
[----:B------:R-:W-:Y:S01]  /*06b0*/  IMAD.MOV.U32 R14, RZ, RZ, R6 ;  /* 0x000000ffff0e7224 */ /* 0x000fe200078e0006 */
[----:B------:R-:W-:Y:S01]  /*06c0*/  MOV R15, R11 ;  /* 0x0000000b000f7202 */ /* 0x000fe20000000f00 */
[----:B------:R-:W-:Y:S01]  /*06d0*/  IMAD.MOV.U32 R12, RZ, RZ, R22 ;  /* 0x000000ffff0c7224 */ /* 0x000fe200078e0016 */
[----:B------:R-:W-:Y:S01]  /*06e0*/  MOV R6, 0x730 ;  /* 0x0000073000067802 */ /* 0x000fe20000000f00 */
[----:B------:R-:W-:Y:S02]  /*06f0*/  IMAD.MOV.U32 R13, RZ, RZ, R23 ;  /* 0x000000ffff0d7224 */ /* 0x000fe400078e0017 */
[----:B------:R-:W-:Y:S02]  /*0700*/  IMAD.MOV.U32 R10, RZ, RZ, R16 ;  /* 0x000000ffff0a7224 */ /* 0x000fe400078e0010 */
[----:B------:R-:W-:-:S07]  /*0710*/  IMAD.MOV.U32 R5, RZ, RZ, R17 ;  /* 0x000000ffff057224 */ /* 0x000fce00078e0011 */
[----:B------:R-:W-:Y:S05]  /*0720*/  CALL.REL.NOINC `($__internal_1_$__cuda_sm20_dsqrt_rn_f64_mediumpath_v1) ;  /* 0x0000000800dc7944 */ /* 0x000fea0003c00000 */
.L_x_5:
[----:B------:R-:W-:Y:S05]  /*0730*/  BSYNC.RECONVERGENT B0 ;  /* 0x0000000000007941 */ /* 0x000fea0003800200 */
.L_x_4:
[----:B------:R-:W0:Y:S01]  /*0740*/  LDCU UR6, c[0x0][0x388] ;  /* 0x00007100ff0677ac */ /* 0x000e220008000800 */
[----:B------:R-:W-:Y:S01]  /*0750*/  DSETP.GT.AND P0, PT, R12, 2, PT ;  /* 0x400000000c00742a */ /* 0x000fe20003f04000 */
[----:B------:R-:W-:Y:S01]  /*0760*/  BSSY.RECONVERGENT B0, `(.L_x_6) ;  /* 0x000004c000007945 */ /* 0x000fe20003800200 */
[----:B------:R-:W-:Y:S01]  /*0770*/  IMAD.MOV.U32 R30, RZ, RZ, 0x1 ;  /* 0x00000001ff1e7424 */ /* 0x000fe200078e00ff */
[----:B------:R-:W1:Y:S01]  /*0780*/  LDCU UR7, c[0x0][0x388] ;  /* 0x00007100ff0777ac */ /* 0x000e620008000800 */
[----:B0-----:R-:W-:-:S05]  /*0790*/  IMAD.U32 R5, RZ, RZ, UR6 ;  /* 0x00000006ff057e24 */ /* 0x001fca000f8e00ff */
[----:B------:R-:W-:-:S13]  /*07a0*/  ISETP.LT.OR P0, PT, R5, 0x1, P0 ;  /* 0x000000010500780c */ /* 0x000fda0000701670 */
[----:B-1----:R-:W-:Y:S05]  /*07b0*/  @P0 BRA `(.L_x_7) ;  /* 0x0000000400180947 */ /* 0x002fea0003800000 */
[----:B------:R-:W-:Y:S01]  /*07c0*/  DMUL R24, R20, 0.5 ;  /* 0x3fe0000014187828 */ /* 0x000fe20000000000 */
[----:B------:R-:W-:Y:S01]  /*07d0*/  IMAD.MOV.U32 R30, RZ, RZ, 0x1 ;  /* 0x00000001ff1e7424 */ /* 0x000fe200078e00ff */
[----:B------:R-:W-:Y:S02]  /*07e0*/  CS2R R22, SRZ ;  /* 0x0000000000167805 */ /* 0x000fe4000001ff00 */
[----:B------:R-:W-:-:S07]  /*07f0*/  CS2R R6, SRZ ;  /* 0x0000000000067805 */ /* 0x000fce000001ff00 */
.L_x_12:
[C-C-:B------:R-:W-:Y:S01]  /*0800*/  DADD R20, R6.reuse, -R22.reuse ;  /* 0x0000000006147229 */ /* 0x140fe20000000816 */
[----:B------:R-:W-:Y:S01]  /*0810*/  BSSY.RECONVERGENT B1, `(.L_x_8) ;  /* 0x000001c000017945 */ /* 0x000fe20003800200 */
[C---:B------:R-:W-:Y:S02]  /*0820*/  DADD R8, R6.reuse, R22 ;  /* 0x0000000006087229 */ /* 0x040fe40000000016 */
[----:B------:R-:W-:-:S06]  /*0830*/  DFMA R22, R6, R22, R24 ;  /* 0x000000160616722b */ /* 0x000fcc0000000018 */
[----:B------:R-:W-:Y:S01]  /*0840*/  DFMA R20, R20, R8, R26 ;  /* 0x000000081414722b */ /* 0x000fe2000000001a */
[----:B------:R-:W-:Y:S01]  /*0850*/  IMAD.MOV.U32 R8, RZ, RZ, 0x1 ;  /* 0x00000001ff087424 */ /* 0x000fe200078e00ff */
[----:B------:R-:W-:-:S04]  /*0860*/  DADD R12, R22, R22 ;  /* 0x00000000160c7229 */ /* 0x000fc80000000016 */
[----:B------:R-:W0:Y:S02]  /*0870*/  MUFU.RCP64H R9, R21 ;  /* 0x0000001500097308 */ /* 0x000e240000001800 */
[----:B------:R-:W-:-:S04]  /*0880*/  DMUL R18, R20, R20 ;  /* 0x0000001414127228 */ /* 0x000fc80000000000 */
[----:B------:R-:W-:Y:S01]  /*0890*/  FSETP.GEU.AND P1, PT, |R13|, 6.5827683646048100446e-37, PT ;  /* 0x036000000d00780b */ /* 0x000fe20003f2e200 */
[----:B------:R-:W-:Y:S01]  /*08a0*/  IMAD.MOV.U32 R22, RZ, RZ, R12 ;  /* 0x000000ffff167224 */ /* 0x000fe200078e000c */
[----:B------:R-:W-:Y:S01]  /*08b0*/  MOV R23, R13 ;  /* 0x0000000d00177202 */ /* 0x000fe20000000f00 */
        /* <DEDUP_REMOVED lines=11> */
[----:B------:R-:W-:Y:S01]  /*0970*/  IMAD.MOV.U32 R14, RZ, RZ, R20 ;  /* 0x000000ffff0e7224 */ /* 0x000fe200078e0014 */
[----:B------:R-:W-:Y:S01]  /*0980*/  MOV R0, 0x9b0 ;  /* 0x000009b000007802 */ /* 0x000fe20000000f00 */
[----:B------:R-:W-:-:S07]  /*0990*/  IMAD.MOV.U32 R15, RZ, RZ, R21 ;  /* 0x000000ffff0f7224 */ /* 0x000fce00078e0015 */
[----:B------:R-:W-:Y:S05]  /*09a0*/  CALL.REL.NOINC `($__internal_0_$__cuda_sm20_div_rn_f64_full) ;  /* 0x0000000000c87944 */ /* 0x000fea0003c00000 */
[----:B------:R-:W-:Y:S02]  /*09b0*/  IMAD.MOV.U32 R6, RZ, RZ, R8 ;  /* 0x000000ffff067224 */ /* 0x000fe400078e0008 */
[----:B------:R-:W-:-:S07]  /*09c0*/  IMAD.MOV.U32 R7, RZ, RZ, R9 ;  /* 0x000000ffff077224 */ /* 0x000fce00078e0009 */
.L_x_9:
[----:B------:R-:W-:Y:S05]  /*09d0*/  BSYNC.RECONVERGENT B1 ;  /* 0x0000000000017941 */ /* 0x000fea0003800200 */
.L_x_8:
[----:B------:R-:W-:Y:S01]  /*09e0*/  DFMA R6, R6, R6, 1 ;  /* 0x3ff000000606742b */ /* 0x000fe20000000006 */
[----:B------:R-:W-:Y:S01]  /*09f0*/  MOV R10, 0x0 ;  /* 0x00000000000a7802 */ /* 0x000fe20000000f00 */
[----:B------:R-:W-:Y:S01]  /*0a00*/  IMAD.MOV.U32 R11, RZ, RZ, 0x3fd80000 ;  /* 0x3fd80000ff0b7424 */ /* 0x000fe200078e00ff */
[----:B------:R-:W-:Y:S05]  /*0a10*/  BSSY.RECONVERGENT B1, `(.L_x_10) ;  /* 0x0000019000017945 */ /* 0x000fea0003800200 */
[----:B------:R-:W-:-:S06]  /*0a20*/  DMUL R18, R18, R6 ;  /* 0x0000000612127228 */ /* 0x000fcc0000000000 */
[----:B------:R-:W0:Y:S04]  /*0a30*/  MUFU.RSQ64H R7, R19 ;  /* 0x0000001300077308 */ /* 0x000e280000001c00 */
[----:B------:R-:W-:-:S05]  /*0a40*/  VIADD R6, R19, 0xfcb00000 ;  /* 0xfcb0000013067836 */ /* 0x000fca0000000000 */
[----:B------:R-:W-:Y:S01]  /*0a50*/  ISETP.GE.U32.AND P0, PT, R6, 0x7ca00000, PT ;  /* 0x7ca000000600780c */ /* 0x000fe20003f06070 */
        /* <DEDUP_REMOVED lines=14> */
[----:B------:R-:W-:Y:S01]  /*0b40*/  MOV R6, 0xb80 ;  /* 0x00000b8000067802 */ /* 0x000fe20000000f00 */
[----:B------:R-:W-:Y:S02]  /*0b50*/  IMAD.MOV.U32 R5, RZ, RZ, R11 ;  /* 0x000000ffff057224 */ /* 0x000fe400078e000b */
[----:B------:R-:W-:-:S07]  /*0b60*/  IMAD.MOV.U32 R15, RZ, RZ, R9 ;  /* 0x000000ffff0f7224 */ /* 0x000fce00078e0009 */
[----:B------:R-:W-:Y:S05]  /*0b70*/  CALL.REL.NOINC `($__internal_1_$__cuda_sm20_dsqrt_rn_f64_mediumpath_v1) ;  /* 0x0000000400c87944 */ /* 0x000fea0003c00000 */
[----:B------:R-:W-:Y:S01]  /*0b80*/  IMAD.MOV.U32 R14, RZ, RZ, R12 ;  /* 0x000000ffff0e7224 */ /* 0x000fe200078e000c */
[----:B------:R-:W-:-:S07]  /*0b90*/  MOV R15, R13 ;  /* 0x0000000d000f7202 */ /* 0x000fce0000000f00 */
.L_x_11:
[----:B------:R-:W-:Y:S05]  /*0ba0*/  BSYNC.RECONVERGENT B1 ;  /* 0x0000000000017941 */ /* 0x000fea0003800200 */
.L_x_10:
[----:B------:R-:W-:Y:S01]  /*0bb0*/  IMAD.U32 R5, RZ, RZ, UR7 ;  /* 0x00000007ff057e24 */ /* 0x000fe2000f8e00ff */
[----:B------:R-:W-:Y:S01]  /*0bc0*/  DSETP.GT.AND P0, PT, R14, 2, PT ;  /* 0x400000000e00742a */ /* 0x000fe20003f04000 */
[----:B------:R-:W-:Y:S02]  /*0bd0*/  IMAD.MOV.U32 R6, RZ, RZ, R20 ;  /* 0x000000ffff067224 */ /* 0x000fe400078e0014 */
[----:B------:R-:W-:Y:S01]  /*0be0*/  IMAD.MOV.U32 R7, RZ, RZ, R21 ;  /* 0x000000ffff077224 */ /* 0x000fe200078e0015 */
[C---:B------:R-:W-:Y:S01]  /*0bf0*/  ISETP.LT.AND P1, PT, R30.reuse, R5, PT ;  /* 0x000000051e00720c */ /* 0x040fe20003f21270 */
[----:B------:R-:W-:-:S12]  /*0c00*/  VIADD R30, R30, 0x1 ;  /* 0x000000011e1e7836 */ /* 0x000fd80000000000 */
[----:B------:R-:W-:Y:S05]  /*0c10*/  @!P0 BRA P1, `(.L_x_12) ;  /* 0xfffffff800f88947 */ /* 0x000fea000083ffff */
.L_x_7:
[----:B------:R-:W-:Y:S05]  /*0c20*/  BSYNC.RECONVERGENT B0 ;  /* 0x0000000000007941 */ /* 0x000fea0003800200 */
.L_x_6:
[----:B------:R-:W0:Y:S02]  /*0c30*/  LDC.64 R8, c[0x0][0x380] ;  /* 0x0000e000ff087b82 */ /* 0x000e240000000a00 */
[----:B0-----:R-:W2:Y:S01]  /*0c40*/  LDG.E.64 R6, desc[UR4][R8.64+0x28] ;  /* 0x0000280408067981 */ /* 0x001ea2000c1e1b00 */
[----:B------:R-:W0:Y:S01]  /*0c50*/  LDCU UR6, c[0x0][0x370] ;  /* 0x00006e00ff0677ac */ /* 0x000e220008000800 */
[----:B------:R-:W-:Y:S01]  /*0c60*/  ISETP.GE.AND P0, PT, R30, R5, PT ;  /* 0x000000051e00720c */ /* 0x000fe20003f06270 */
[----:B0-----:R-:W-:-:S04]  /*0c70*/  IMAD R2, R2, UR6, RZ ;  /* 0x0000000602027c24 */ /* 0x001fc8000f8e02ff */
[----:B------:R-:W-:Y:S01]  /*0c80*/  IMAD R5, R4, R2, R3 ;  /* 0x0000000204057224 */ /* 0x000fe200078e0203 */
[----:B------:R-:W-:-:S03]  /*0c90*/  SEL R3, R30, RZ, !P0 ;  /* 0x000000ff1e037207 */ /* 0x000fc60004000000 */
[----:B--2---:R-:W-:-:S05]  /*0ca0*/  IMAD.WIDE R6, R5, 0x4, R6 ;  /* 0x0000000405067825 */ /* 0x004fca00078e0206 */
[----:B------:R-:W-:Y:S01]  /*0cb0*/  STG.E desc[UR4][R6.64], R3 ;  /* 0x0000000306007986 */ /* 0x000fe2000c101904 */
[----:B------:R-:W-:Y:S05]  /*0cc0*/  EXIT ;  /* 0x000000000000794d */ /* 0x000fea0003800000 */
        .weak           $__internal_0_$__cuda_sm20_div_rn_f64_full
        .type           $__internal_0_$__cuda_sm20_div_rn_f64_full,@function
        .size           $__internal_0_$__cuda_sm20_div_rn_f64_full,($__internal_1_$__cuda_sm20_dsqrt_rn_f64_mediumpath_v1 - $__internal_0_$__cuda_sm20_div_rn_f64_full)
$__internal_0_$__cuda_sm20_div_rn_f64_full:
[C---:B------:R-:W-:Y:S01]  /*0cd0*/  FSETP.GEU.AND P0, PT, |R15|.reuse, 1.469367938527859385e-39, PT ;  /* 0x001000000f00780b */ /* 0x040fe20003f0e200 */
[----:B------:R-:W-:Y:S01]  /*0ce0*/  IMAD.MOV.U32 R10, RZ, RZ, 0x1 ;  /* 0x00000001ff0a7424 */ /* 0x000fe200078e00ff */
[----:B------:R-:W-:Y:S01]  /*0cf0*/  LOP3.LUT R16, R15, 0x800fffff, RZ, 0xc0, !PT ;  /* 0x800fffff0f107812 */ /* 0x000fe200078ec0ff */
[----:B------:R-:W-:Y:S01]  /*0d00*/  BSSY.RECONVERGENT B2, `(.L_x_13) ;  /* 0x0000054000027945 */ /* 0x000fe20003800200 */
[C---:B------:R-:W-:Y:S02]  /*0d10*/  FSETP.GEU.AND P2, PT, |R13|.reuse, 1.469367938527859385e-39, PT ;  /* 0x001000000d00780b */ /* 0x040fe40003f4e200 */
[----:B------:R-:W-:Y:S02]  /*0d20*/  LOP3.LUT R17, R16, 0x3ff00000, RZ, 0xfc, !PT ;  /* 0x3ff0000010117812 */ /* 0x000fe400078efcff */
[----:B------:R-:W-:Y:S02]  /*0d30*/  MOV R16, R14 ;  /* 0x0000000e00107202 */ /* 0x000fe40000000f00 */
[----:B------:R-:W-:-:S02]  /*0d40*/  LOP3.LUT R5, R13, 0x7ff00000, RZ, 0xc0, !PT ;  /* 0x7ff000000d057812 */ /* 0x000fc400078ec0ff */
[----:B------:R-:W-:Y:S01]  /*0d50*/  LOP3.LUT R8, R15, 0x7ff00000, RZ, 0xc0, !PT ;  /* 0x7ff000000f087812 */ /* 0x000fe200078ec0ff */
[----:B------:R-:W-:-:S03]  /*0d60*/  @!P0 DMUL R16, R14, 8.98846567431157953865e+307 ;  /* 0x7fe000000e108828 */ /* 0x000fc60000000000 */
[----:B------:R-:W-:Y:S01]  /*0d70*/  ISETP.GE.U32.AND P1, PT, R5, R8, PT ;  /* 0x000000080500720c */ /* 0x000fe20003f26070 */
[----:B------:R-:W-:Y:S01]  /*0d80*/  @!P2 IMAD.MOV.U32 R34, RZ, RZ, RZ ;  /* 0x000000ffff22a224 */ /* 0x000fe200078e00ff */
[----:B------:R-:W-:Y:S01]  /*0d90*/  @!P2 LOP3.LUT R6, R15, 0x7ff00000, RZ, 0xc0, !PT ;  /* 0x7ff000000f06a812 */ /* 0x000fe200078ec0ff */
[----:B------:R-:W0:Y:S03]  /*0da0*/  MUFU.RCP64H R11, R17 ;  /* 0x00000011000b7308 */ /* 0x000e260000001800 */
[----:B------:R-:W-:Y:S01]  /*0db0*/  @!P2 ISETP.GE.U32.AND P3, PT, R5, R6, PT ;  /* 0x000000060500a20c */ /* 0x000fe20003f66070 */
[----:B------:R-:W-:Y:S01]  /*0dc0*/  IMAD.MOV.U32 R6, RZ, RZ, 0x1ca00000 ;  /* 0x1ca00000ff067424 */ /* 0x000fe200078e00ff */
[----:B------:R-:W-:-:S04]  /*0dd0*/  @!P0 LOP3.LUT R8, R17, 0x7ff00000, RZ, 0xc0, !PT ;  /* 0x7ff0000011088812 */ /* 0x000fc800078ec0ff */
[----:B------:R-:W-:-:S04]  /*0de0*/  @!P2 SEL R7, R6, 0x63400000, !P3 ;  /* 0x634000000607a807 */ /* 0x000fc80005800000 */
[----:B------:R-:W-:Y:S01]  /*0df0*/  @!P2 LOP3.LUT R7, R7, 0x80000000, R13, 0xf8, !PT ;  /* 0x800000000707a812 */ /* 0x000fe200078ef80d */
[----:B0-----:R-:W-:-:S03]  /*0e00*/  DFMA R32, R10, -R16, 1 ;  /* 0x3ff000000a20742b */ /* 0x001fc60000000810 */
[----:B------:R-:W-:Y:S02]  /*0e10*/  @!P2 LOP3.LUT R35, R7, 0x100000, RZ, 0xfc, !PT ;  /* 0x001000000723a812 */ /* 0x000fe400078efcff */
[----:B------:R-:W-:-:S03]  /*0e20*/  MOV R7, R5 ;  /* 0x0000000500077202 */ /* 0x000fc60000000f00 */
[----:B------:R-:W-:-:S08]  /*0e30*/  DFMA R32, R32, R32, R32 ;  /* 0x000000202020722b */ /* 0x000fd00000000020 */
[----:B------:R-:W-:Y:S01]  /*0e40*/  DFMA R32, R10, R32, R10 ;  /* 0x000000200a20722b */ /* 0x000fe2000000000a */
[----:B------:R-:W-:Y:S01]  /*0e50*/  SEL R11, R6, 0x63400000, !P1 ;  /* 0x63400000060b7807 */ /* 0x000fe20004800000 */
[----:B------:R-:W-:-:S03]  /*0e60*/  IMAD.MOV.U32 R10, RZ, RZ, R12 ;  /* 0x000000ffff0a7224 */ /* 0x000fc600078e000c */
[----:B------:R-:W-:-:S03]  /*0e70*/  LOP3.LUT R11, R11, 0x800fffff, R13, 0xf8, !PT ;  /* 0x800fffff0b0b7812 */ /* 0x000fc600078ef80d */
[----:B------:R-:W-:-:S03]  /*0e80*/  DFMA R28, R32, -R16, 1 ;  /* 0x3ff00000201c742b */ /* 0x000fc60000000810 */
[----:B------:R-:W-:-:S05]  /*0e90*/  @!P2 DFMA R10, R10, 2, -R34 ;  /* 0x400000000a0aa82b */ /* 0x000fca0000000822 */
[----:B------:R-:W-:-:S05]  /*0ea0*/  DFMA R32, R32, R28, R32 ;  /* 0x0000001c2020722b */ /* 0x000fca0000000020 */
[----:B------:R-:W-:-:S03]  /*0eb0*/  @!P2 LOP3.LUT R7, R11, 0x7ff00000, RZ, 0xc0, !PT ;  /* 0x7ff000000b07a812 */ /* 0x000fc600078ec0ff */
[----:B------:R-:W-:Y:S02]  /*0ec0*/  DMUL R28, R32, R10 ;  /* 0x0000000a201c7228 */ /* 0x000fe40000000000 */
[----:B------:R-:W-:-:S05]  /*0ed0*/  VIADD R9, R7, 0xffffffff ;  /* 0xffffffff07097836 */ /* 0x000fca0000000000 */
[----:B------:R-:W-:Y:S01]  /*0ee0*/  ISETP.GT.U32.AND P0, PT, R9, 0x7feffffe, PT ;  /* 0x7feffffe0900780c */ /* 0x000fe20003f04070 */
[----:B------:R-:W-:Y:S01]  /*0ef0*/  VIADD R9, R8, 0xffffffff ;  /* 0xffffffff08097836 */ /* 0x000fe20000000000 */
[----:B------:R-:W-:-:S04]  /*0f00*/  DFMA R34, R28, -R16, R10 ;  /* 0x800000101c22722b */ /* 0x000fc8000000000a */
[----:B------:R-:W-:-:S04]  /*0f10*/  ISETP.GT.U32.OR P0, PT, R9, 0x7feffffe, P0 ;  /* 0x7feffffe0900780c */ /* 0x000fc80000704470 */
[----:B------:R-:W-:-:S09]  /*0f20*/  DFMA R28, R32, R34, R28 ;  /* 0x00000022201c722b */ /* 0x000fd2000000001c */
[----:B------:R-:W-:Y:S05]  /*0f30*/  @P0 BRA `(.L_x_14) ;  /* 0x00000000006c0947 */ /* 0x000fea0003800000 */
[----:B------:R-:W-:-:S04]  /*0f40*/  LOP3.LUT R8, R15, 0x7ff00000, RZ, 0xc0, !PT ;  /* 0x7ff000000f087812 */ /* 0x000fc800078ec0ff */
[CC--:B------:R-:W-:Y:S02]  /*0f50*/  VIADDMNMX R7, R5.reuse, -R8.reuse, 0xb9600000, !PT ;  /* 0xb960000005077446 */ /* 0x0c0fe40007800908 */
[----:B------:R-:W-:Y:S02]  /*0f60*/  ISETP.GE.U32.AND P0, PT, R5, R8, PT ;  /* 0x000000080500720c */ /* 0x000fe40003f06070 */
[----:B------:R-:W-:Y:S02]  /*0f70*/  VIMNMX R7, PT, PT, R7, 0x46a00000, PT ;  /* 0x46a0000007077848 */ /* 0x000fe40003fe0100 */
[----:B------:R-:W-:Y:S02]  /*0f80*/  SEL R6, R6, 0x63400000, !P0 ;  /* 0x6340000006067807 */ /* 0x000fe40004000000 */
[----:B------:R-:W-:-:S03]  /*0f90*/  MOV R8, RZ ;  /* 0x000000ff00087202 */ /* 0x000fc60000000f00 */
[----:B------:R-:W-:-:S04]  /*0fa0*/  IMAD.IADD R6, R7, 0x1, -R6 ;  /* 0x0000000107067824 */ /* 0x000fc800078e0a06 */
[----:B------:R-:W-:-:S06]  /*0fb0*/  VIADD R9, R6, 0x7fe00000 ;  /* 0x7fe0000006097836 */ /* 0x000fcc0000000000 */
[----:B------:R-:W-:-:S10]  /*0fc0*/  DMUL R32, R28, R8 ;  /* 0x000000081c207228 */ /* 0x000fd40000000000 */
[----:B------:R-:W-:-:S13]  /*0fd0*/  FSETP.GTU.AND P0, PT, |R33|, 1.469367938527859385e-39, PT ;  /* 0x001000002100780b */ /* 0x000fda0003f0c200 */
[----:B------:R-:W-:Y:S05]  /*0fe0*/  @P0 BRA `(.L_x_15) ;  /* 0x0000000000940947 */ /* 0x000fea0003800000 */
[----:B------:R-:W-:-:S06]  /*0ff0*/  DFMA R10, R28, -R16, R10 ;  /* 0x800000101c0a722b */ /* 0x000fcc000000000a */
[----:B------:R-:W-:-:S04]  /*1000*/  IMAD.MOV.U32 R10, RZ, RZ, RZ ;  /* 0x000000ffff0a7224 */ /* 0x000fc800078e00ff */
[C---:B------:R-:W-:Y:S02]  /*1010*/  FSETP.NEU.AND P0, PT, R11.reuse, RZ, PT ;  /* 0x000000ff0b00720b */ /* 0x040fe40003f0d000 */
[----:B------:R-:W-:-:S04]  /*1020*/  LOP3.LUT R14, R11, 0x80000000, R15, 0x48, !PT ;  /* 0x800000000b0e7812 */ /* 0x000fc800078e480f */
[----:B------:R-:W-:-:S07]  /*1030*/  LOP3.LUT R11, R14, R9, RZ, 0xfc, !PT ;  /* 0x000000090e0b7212 */ /* 0x000fce00078efcff */
[----:B------:R-:W-:Y:S05]  /*1040*/  @!P0 BRA `(.L_x_15) ;  /* 0x00000000007c8947 */ /* 0x000fea0003800000 */
[----:B------:R-:W-:Y:S01]  /*1050*/  IMAD.MOV R9, RZ, RZ, -R6 ;  /* 0x000000ffff097224 */ /* 0x000fe200078e0a06 */
[----:B------:R-:W-:Y:S01]  /*1060*/  IADD3 R5, PT, PT, -R6, -0x43300000, RZ ;  /* 0xbcd0000006057810 */ /* 0x000fe20007ffe1ff */
[----:B------:R-:W-:-:S06]  /*1070*/  IMAD.MOV.U32 R8, RZ, RZ, RZ ;  /* 0x000000ffff087224 */ /* 0x000fcc00078e00ff */
[----:B------:R-:W-:Y:S02]  /*1080*/  DFMA R8, R32, -R8, R28 ;  /* 0x800000082008722b */ /* 0x000fe4000000001c */
[----:B------:R-:W-:-:S08]  /*1090*/  DMUL.RP R28, R28, R10 ;  /* 0x0000000a1c1c7228 */ /* 0x000fd00000008000 */
[----:B------:R-:W-:Y:S02]  /*10a0*/  FSETP.NEU.AND P0, PT, |R9|, R5, PT ;  /* 0x000000050900720b */ /* 0x000fe40003f0d200 */
[----:B------:R-:W-:Y:S02]  /*10b0*/  LOP3.LUT R5, R29, R14, RZ, 0x3c, !PT ;  /* 0x0000000e1d057212 */ /* 0x000fe400078e3cff */
[----:B------:R-:W-:Y:S02]  /*10c0*/  FSEL R32, R28, R32, !P0 ;  /* 0x000000201c207208 */ /* 0x000fe40004000000 */
[----:B------:R-:W-:Y:S01]  /*10d0*/  FSEL R33, R5, R33, !P0 ;  /* 0x0000002105217208 */ /* 0x000fe20004000000 */
[----:B------:R-:W-:Y:S06]  /*10e0*/  BRA `(.L_x_15) ;  /* 0x0000000000547947 */ /* 0x000fec0003800000 */
.L_x_14:
[----:B------:R-:W-:-:S14]  /*10f0*/  DSETP.NAN.AND P0, PT, R12, R12, PT ;  /* 0x0000000c0c00722a */ /* 0x000fdc0003f08000 */
[----:B------:R-:W-:Y:S05]  /*1100*/  @P0 BRA `(.L_x_16) ;  /* 0x0000000000440947 */ /* 0x000fea0003800000 */
[----:B------:R-:W-:-:S14]  /*1110*/  DSETP.NAN.AND P0, PT, R14, R14, PT ;  /* 0x0000000e0e00722a */ /* 0x000fdc0003f08000 */
[----:B------:R-:W-:Y:S05]  /*1120*/  @P0 BRA `(.L_x_17) ;  /* 0x0000000000300947 */ /* 0x000fea0003800000 */
[----:B------:R-:W-:Y:S01]  /*1130*/  ISETP.NE.AND P0, PT, R7, R8, PT ;  /* 0x000000080700720c */ /* 0x000fe20003f05270 */
[----:B------:R-:W-:Y:S01]  /*1140*/  IMAD.MOV.U32 R32, RZ, RZ, 0x0 ;  /* 0x00000000ff207424 */ /* 0x000fe200078e00ff */
[----:B------:R-:W-:-:S11]  /*1150*/  MOV R33, 0xfff80000 ;  /* 0xfff8000000217802 */ /* 0x000fd60000000f00 */
[----:B------:R-:W-:Y:S05]  /*1160*/  @!P0 BRA `(.L_x_15) ;  /* 0x0000000000348947 */ /* 0x000fea0003800000 */
[----:B------:R-:W-:Y:S02]  /*1170*/  ISETP.NE.AND P0, PT, R7, 0x7ff00000, PT ;  /* 0x7ff000000700780c */ /* 0x000fe40003f05270 */
[----:B------:R-:W-:Y:S02]  /*1180*/  LOP3.LUT R33, R13, 0x80000000, R15, 0x48, !PT ;  /* 0x800000000d217812 */ /* 0x000fe400078e480f */
[----:B------:R-:W-:-:S13]  /*1190*/  ISETP.EQ.OR P0, PT, R8, RZ, !P0 ;  /* 0x000000ff0800720c */ /* 0x000fda0004702670 */
[----:B------:R-:W-:Y:S01]  /*11a0*/  @P0 LOP3.LUT R5, R33, 0x7ff00000, RZ, 0xfc, !PT ;  /* 0x7ff0000021050812 */ /* 0x000fe200078efcff */
[----:B------:R-:W-:Y:S02]  /*11b0*/  @!P0 IMAD.MOV.U32 R32, RZ, RZ, RZ ;  /* 0x000000ffff208224 */ /* 0x000fe400078e00ff */
[----:B------:R-:W-:Y:S02]  /*11c0*/  @P0 IMAD.MOV.U32 R32, RZ, RZ, RZ ;  /* 0x000000ffff200224 */ /* 0x000fe400078e00ff */
[----:B------:R-:W-:Y:S01]  /*11d0*/  @P0 IMAD.MOV.U32 R33, RZ, RZ, R5 ;  /* 0x000000ffff210224 */ /* 0x000fe200078e0005 */
[----:B------:R-:W-:Y:S06]  /*11e0*/  BRA `(.L_x_15) ;  /* 0x0000000000147947 */ /* 0x000fec0003800000 */
.L_x_17:
[----:B------:R-:W-:Y:S01]  /*11f0*/  LOP3.LUT R33, R15, 0x80000, RZ, 0xfc, !PT ;  /* 0x000800000f217812 */ /* 0x000fe200078efcff */
[----:B------:R-:W-:Y:S01]  /*1200*/  IMAD.MOV.U32 R32, RZ, RZ, R14 ;  /* 0x000000ffff207224 */ /* 0x000fe200078e000e */
[----:B------:R-:W-:Y:S06]  /*1210*/  BRA `(.L_x_15) ;  /* 0x0000000000087947 */ /* 0x000fec0003800000 */
.L_x_16:
[----:B------:R-:W-:Y:S02]  /*1220*/  LOP3.LUT R33, R13, 0x80000, RZ, 0xfc, !PT ;  /* 0x000800000d217812 */ /* 0x000fe400078efcff */
[----:B------:R-:W-:-:S07]  /*1230*/  MOV R32, R12 ;  /* 0x0000000c00207202 */ /* 0x000fce0000000f00 */
.L_x_15:
[----:B------:R-:W-:Y:S05]  /*1240*/  BSYNC.RECONVERGENT B2 ;  /* 0x0000000000027941 */ /* 0x000fea0003800200 */
.L_x_13:
[----:B------:R-:W-:Y:S02]  /*1250*/  IMAD.MOV.U32 R6, RZ, RZ, R0 ;  /* 0x000000ffff067224 */ /* 0x000fe400078e0000 */
[----:B------:R-:W-:Y:S02]  /*1260*/  IMAD.MOV.U32 R7, RZ, RZ, 0x0 ;  /* 0x00000000ff077424 */ /* 0x000fe400078e00ff */
[----:B------:R-:W-:Y:S02]  /*1270*/  IMAD.MOV.U32 R8, RZ, RZ, R32 ;  /* 0x000000ffff087224 */ /* 0x000fe400078e0020 */
[----:B------:R-:W-:Y:S01]  /*1280*/  IMAD.MOV.U32 R9, RZ, RZ, R33 ;  /* 0x000000ffff097224 */ /* 0x000fe200078e0021 */
[----:B------:R-:W-:Y:S06]  /*1290*/  RET.REL.NODEC R6 `(_Z15GeneratingFieldP7i2dGridi) ;  /* 0xffffffec06587950 */ /* 0x000fec0003c3ffff */
        .weak           $__internal_1_$__cuda_sm20_dsqrt_rn_f64_mediumpath_v1
        .type           $__internal_1_$__cuda_sm20_dsqrt_rn_f64_mediumpath_v1,@function
        .size           $__internal_1_$__cuda_sm20_dsqrt_rn_f64_mediumpath_v1,(.L_x_24 - $__internal_1_$__cuda_sm20_dsqrt_rn_f64_mediumpath_v1)
$__internal_1_$__cuda_sm20_dsqrt_rn_f64_mediumpath_v1:
[----:B------:R-:W-:Y:S01]  /*12a0*/  ISETP.GE.U32.AND P0, PT, R14, -0x3400000, PT ;  /* 0xfcc000000e00780c */ /* 0x000fe20003f06070 */
[----:B------:R-:W-:Y:S01]  /*12b0*/  BSSY.RECONVERGENT B2, `(.L_x_18) ;  /* 0x0000026000027945 */ /* 0x000fe20003800200 */
[----:B------:R-:W-:Y:S01]  /*12c0*/  MOV R9, R19 ;  /* 0x0000001300097202 */ /* 0x000fe20000000f00 */
[----:B------:R-:W-:Y:S02]  /*12d0*/  IMAD.MOV.U32 R14, RZ, RZ, R0 ;  /* 0x000000ffff0e7224 */ /* 0x000fe400078e0000 */
[----:B------:R-:W-:-:S08]  /*12e0*/  IMAD.MOV.U32 R11, RZ, RZ, R5 ;  /* 0x000000ffff0b7224 */ /* 0x000fd000078e0005 */
[----:B------:R-:W-:Y:S05]  /*12f0*/  @!P0 BRA `(.L_x_19) ;  /* 0x0000000000208947 */ /* 0x000fea0003800000 */
[----:B------:R-:W-:-:S10]  /*1300*/  DFMA.RM R10, R12, R14, R10 ;  /* 0x0000000e0c0a722b */ /* 0x000fd4000000400a */
[----:B------:R-:W-:-:S05]  /*1310*/  IADD3 R12, P0, PT, R10, 0x1, RZ ;  /* 0x000000010a0c7810 */ /* 0x000fca0007f1e0ff */
[----:B------:R-:W-:-:S06]  /*1320*/  IMAD.X R13, RZ, RZ, R11, P0 ;  /* 0x000000ffff0d7224 */ /* 0x000fcc00000e060b */
[----:B------:R-:W-:-:S08]  /*1330*/  DFMA.RP R8, -R10, R12, R8 ;  /* 0x0000000c0a08722b */ /* 0x000fd00000008108 */
[----:B------:R-:W-:-:S06]  /*1340*/  DSETP.GT.AND P0, PT, R8, RZ, PT ;  /* 0x000000ff0800722a */ /* 0x000fcc0003f04000 */
[----:B------:R-:W-:Y:S02]  /*1350*/  FSEL R10, R12, R10, P0 ;  /* 0x0000000a0c0a7208 */ /* 0x000fe40000000000 */
[----:B------:R-:W-:Y:S01]  /*1360*/  FSEL R11, R13, R11, P0 ;  /* 0x0000000b0d0b7208 */ /* 0x000fe20000000000 */
[----:B------:R-:W-:Y:S06]  /*1370*/  BRA `(.L_x_20) ;  /* 0x0000000000647947 */ /* 0x000fec0003800000 */
.L_x_19:
[----:B------:R-:W-:-:S14]  /*1380*/  DSETP.NE.AND P0, PT, R8, RZ, PT ;  /* 0x000000ff0800722a */ /* 0x000fdc0003f05000 */
[----:B------:R-:W-:Y:S05]  /*1390*/  @!P0 BRA `(.L_x_21) ;  /* 0x0000000000588947 */ /* 0x000fea0003800000 */
[----:B------:R-:W-:-:S13]  /*13a0*/  ISETP.GE.AND P0, PT, R9, RZ, PT ;  /* 0x000000ff0900720c */ /* 0x000fda0003f06270 */
[----:B------:R-:W-:Y:S01]  /*13b0*/  @!P0 IMAD.MOV.U32 R10, RZ, RZ, 0x0 ;  /* 0x00000000ff0a8424 */ /* 0x000fe200078e00ff */
[----:B------:R-:W-:Y:S01]  /*13c0*/  @!P0 MOV R11, 0xfff80000 ;  /* 0xfff80000000b8802 */ /* 0x000fe20000000f00 */
[----:B------:R-:W-:Y:S06]  /*13d0*/  @!P0 BRA `(.L_x_20) ;  /* 0x00000000004c8947 */ /* 0x000fec0003800000 */
[----:B------:R-:W-:-:S13]  /*13e0*/  ISETP.GT.AND P0, PT, R9, 0x7fefffff, PT ;  /* 0x7fefffff0900780c */ /* 0x000fda0003f04270 */
[----:B------:R-:W-:Y:S05]  /*13f0*/  @P0 BRA `(.L_x_21) ;  /* 0x0000000000400947 */ /* 0x000fea0003800000 */
[----:B------:R-:W-:Y:S01]  /*1400*/  DMUL R8, R8, 8.11296384146066816958e+31 ;  /* 0x4690000008087828 */ /* 0x000fe20000000000 */
[----:B------:R-:W-:Y:S02]  /*1410*/  IMAD.MOV.U32 R10, RZ, RZ, RZ ;  /* 0x000000ffff0a7224 */ /* 0x000fe400078e00ff */
[----:B------:R-:W-:Y:S02]  /*1420*/  IMAD.MOV.U32 R14, RZ, RZ, 0x0 ;  /* 0x00000000ff0e7424 */ /* 0x000fe400078e00ff */
[----:B------:R-:W-:Y:S01]  /*1430*/  IMAD.MOV.U32 R15, RZ, RZ, 0x3fd80000 ;  /* 0x3fd80000ff0f7424 */ /* 0x000fe200078e00ff */
[----:B------:R-:W0:Y:S02]  /*1440*/  MUFU.RSQ64H R11, R9 ;  /* 0x00000009000b7308 */ /* 0x000e240000001c00 */
[----:B0-----:R-:W-:-:S08]  /*1450*/  DMUL R12, R10, R10 ;  /* 0x0000000a0a0c7228 */ /* 0x001fd00000000000 */
[----:B------:R-:W-:-:S08]  /*1460*/  DFMA R12, R8, -R12, 1 ;  /* 0x3ff00000080c742b */ /* 0x000fd0000000080c */
[----:B------:R-:W-:Y:S02]  /*1470*/  DFMA R14, R12, R14, 0.5 ;  /* 0x3fe000000c0e742b */ /* 0x000fe4000000000e */
[----:B------:R-:W-:-:S08]  /*1480*/  DMUL R12, R10, R12 ;  /* 0x0000000c0a0c7228 */ /* 0x000fd00000000000 */
[----:B------:R-:W-:-:S08]  /*1490*/  DFMA R12, R14, R12, R10 ;  /* 0x0000000c0e0c722b */ /* 0x000fd0000000000a */
[----:B------:R-:W-:Y:S02]  /*14a0*/  DMUL R10, R8, R12 ;  /* 0x0000000c080a7228 */ /* 0x000fe40000000000 */
[----:B------:R-:W-:-:S06]  /*14b0*/  VIADD R13, R13, 0xfff00000 ;  /* 0xfff000000d0d7836 */ /* 0x000fcc0000000000 */
[----:B------:R-:W-:-:S08]  /*14c0*/  DFMA R14, R10, -R10, R8 ;  /* 0x8000000a0a0e722b */ /* 0x000fd00000000008 */
[----:B------:R-:W-:-:S10]  /*14d0*/  DFMA R10, R12, R14, R10 ;  /* 0x0000000e0c0a722b */ /* 0x000fd4000000000a */
[----:B------:R-:W-:Y:S01]  /*14e0*/  IADD3 R11, PT, PT, R11, -0x3500000, RZ ;  /* 0xfcb000000b0b7810 */ /* 0x000fe20007ffe0ff */
[----:B------:R-:W-:Y:S06]  /*14f0*/  BRA `(.L_x_20) ;  /* 0x0000000000047947 */ /* 0x000fec0003800000 */
.L_x_21:
[----:B------:R-:W-:-:S11]  /*1500*/  DADD R10, R8, R8 ;  /* 0x00000000080a7229 */ /* 0x000fd60000000008 */
.L_x_20:
[----:B------:R-:W-:Y:S05]  /*1510*/  BSYNC.RECONVERGENT B2 ;  /* 0x0000000000027941 */ /* 0x000fea0003800200 */
.L_x_18:
[----:B------:R-:W-:Y:S02]  /*1520*/  IMAD.MOV.U32 R7, RZ, RZ, 0x0 ;  /* 0x00000000ff077424 */ /* 0x000fe400078e00ff */
[----:B------:R-:W-:Y:S02]  /*1530*/  IMAD.MOV.U32 R12, RZ, RZ, R10 ;  /* 0x000000ffff0c7224 */ /* 0x000fe400078e000a */
[----:B------:R-:W-:Y:S01]  /*1540*/  IMAD.MOV.U32 R13, RZ, RZ, R11 ;  /* 0x000000ffff0d7224 */ /* 0x000fe200078e000b */
[----:B------:R-:W-:Y:S06]  /*1550*/  RET.REL.NODEC R6 `(_Z15GeneratingFieldP7i2dGridi) ;  /* 0xffffffe806a87950 */ /* 0x000fec0003c3ffff */
.L_x_22:
[----:B------:R-:W-:-:S00]  /*1560*/  BRA `(.L_x_22) ;  /* 0xfffffffc00fc7947 */ /* 0x000fc0000383ffff */
[----:B------:R-:W-:-:S00]  /*1570*/  NOP ;  /* 0x0000000000007918 */ /* 0x000fc00000000000 */
        /* <DEDUP_REMOVED lines=8> */
.L_x_24:


//--------------------- .nv.shared.reserved.0     --------------------------
	.section	.nv.shared.reserved.0,"aw",@nobits
	.weak		__nv_reservedSMEM_offset_0_alias
	.size		__nv_reservedSMEM_offset_0_alias, 0, 64
	.other		__nv_reservedSMEM_offset_0_alias,@"STO_CUDA_RESERVED_SHARED STV_DEFAULT"
__nv_reservedSMEM_offset_0_alias:
	.zero		0
	.zero		64


//--------------------- .nv.constant0._Z15GeneratingFieldP7i2dGridi --------------------------
	.section	.nv.constant0._Z15GeneratingFieldP7i2dGridi,"a",@progbits
	.sectionflags	@""
	.align	4
.nv.constant0._Z15GeneratingFieldP7i2dGridi:
	.zero		908


//--------------------- SYMBOLS --------------------------

	.type		.nv.reservedSmem.offset0,@object
	.size		.nv.reservedSmem.offset0,0x4
